	.headerflags	@"EF_CUDA_TEXMODE_UNIFIED EF_CUDA_64BIT_ADDRESS EF_CUDA_ACCELERATORS EF_CUDA_SM90 EF_CUDA_VIRTUAL_SM(EF_CUDA_SM90)"
	.elftype	@"ET_EXEC"


//--------------------- .nv.info                  --------------------------
	.section	.nv.info,"",@"SHT_CUDA_INFO"
	.align	4


	//----- nvinfo : EIATTR_REGCOUNT
	.align		4
        /*0000*/ 	.byte	0x04, 0x2f
        /*0002*/ 	.short	(.L_1 - .L_0)
	.align		4
.L_0:
        /*0004*/ 	.word	index@(triton_poi_fused_add_constant_pad_nd_convolution_16)
        /*0008*/ 	.word	0x00000019


	//----- nvinfo : EIATTR_MIN_STACK_SIZE
	.align		4
.L_1:
        /*000c*/ 	.byte	0x04, 0x12
        /*000e*/ 	.short	(.L_3 - .L_2)
	.align		4
.L_2:
        /*0010*/ 	.word	index@(triton_poi_fused_add_constant_pad_nd_convolution_16)
        /*0014*/ 	.word	0x00000000


	//----- nvinfo : EIATTR_FRAME_SIZE
	.align		4
.L_3:
        /*0018*/ 	.byte	0x04, 0x11
        /*001a*/ 	.short	(.L_5 - .L_4)
	.align		4
.L_4:
        /*001c*/ 	.word	index@(triton_poi_fused_add_constant_pad_nd_convolution_16)
        /*0020*/ 	.word	0x00000000


	//----- nvinfo : EIATTR_MIN_STACK_SIZE
	.align		4
.L_5:
        /*0024*/ 	.byte	0x04, 0x12
        /*0026*/ 	.short	(.L_7 - .L_6)
	.align		4
.L_6:
        /*0028*/ 	.word	index@(triton_poi_fused_add_constant_pad_nd_convolution_16)
        /*002c*/ 	.word	0x00000000
.L_7:


//--------------------- .nv.info.triton_poi_fused_add_constant_pad_nd_convolution_16 --------------------------
	.section	.nv.info.triton_poi_fused_add_constant_pad_nd_convolution_16,"",@"SHT_CUDA_INFO"
	.sectionflags	@""
	.align	4


	//----- nvinfo : EIATTR_CUDA_API_VERSION
	.align		4
        /*0000*/ 	.byte	0x04, 0x37
        /*0002*/ 	.short	(.L_9 - .L_8)
.L_8:
        /*0004*/ 	.word	0x0000007c


	//----- nvinfo : EIATTR_KPARAM_INFO
	.align		4
.L_9:
        /*0008*/ 	.byte	0x04, 0x17
        /*000a*/ 	.short	(.L_11 - .L_10)
.L_10:
        /*000c*/ 	.word	0x00000000
        /*0010*/ 	.short	0x0004
        /*0012*/ 	.short	0x0020
        /*0014*/ 	.byte	0x00, 0xf0, 0x11, 0x00


	//----- nvinfo : EIATTR_KPARAM_INFO
	.align		4
.L_11:
        /*0018*/ 	.byte	0x04, 0x17
        /*001a*/ 	.short	(.L_13 - .L_12)
.L_12:
        /*001c*/ 	.word	0x00000000
        /*0020*/ 	.short	0x0003
        /*0022*/ 	.short	0x0018
        /*0024*/ 	.byte	0x00, 0xf4, 0x21, 0x00


	//----- nvinfo : EIATTR_KPARAM_INFO
	.align		4
.L_13:
        /*0028*/ 	.byte	0x04, 0x17
        /*002a*/ 	.short	(.L_15 - .L_14)
.L_14:
        /*002c*/ 	.word	0x00000000
        /*0030*/ 	.short	0x0002
        /*0032*/ 	.short	0x0010
        /*0034*/ 	.byte	0x00, 0xf4, 0x21, 0x00


	//----- nvinfo : EIATTR_KPARAM_INFO
	.align		4
.L_15:
        /*0038*/ 	.byte	0x04, 0x17
        /*003a*/ 	.short	(.L_17 - .L_16)
.L_16:
        /*003c*/ 	.word	0x00000000
        /*0040*/ 	.short	0x0001
        /*0042*/ 	.short	0x0008
        /*0044*/ 	.byte	0x00, 0xf4, 0x21, 0x00


	//----- nvinfo : EIATTR_KPARAM_INFO
	.align		4
.L_17:
        /*0048*/ 	.byte	0x04, 0x17
        /*004a*/ 	.short	(.L_19 - .L_18)
.L_18:
        /*004c*/ 	.word	0x00000000
        /*0050*/ 	.short	0x0000
        /*0052*/ 	.short	0x0000
        /*0054*/ 	.byte	0x00, 0xf4, 0x21, 0x00


	//----- nvinfo : EIATTR_SPARSE_MMA_MASK
	.align		4
.L_19:
        /*0058*/ 	.byte	0x03, 0x50
        /*005a*/ 	.short	0x0000


	//----- nvinfo : EIATTR_MAXREG_COUNT
	.align		4
        /*005c*/ 	.byte	0x03, 0x1b
        /*005e*/ 	.short	0x00ff


	//----- nvinfo : EIATTR_EXIT_INSTR_OFFSETS
	.align		4
        /*0060*/ 	.byte	0x04, 0x1c
        /*0062*/ 	.short	(.L_21 - .L_20)


	//   ....[0]....
.L_20:
        /*0064*/ 	.word	0x00000520


	//   ....[1]....
        /*0068*/ 	.word	0x00000540


	//----- nvinfo : EIATTR_REQNTID
	.align		4
.L_21:
        /*006c*/ 	.byte	0x04, 0x10
        /*006e*/ 	.short	(.L_23 - .L_22)
.L_22:
        /*0070*/ 	.word	0x00000100
        /*0074*/ 	.word	0x00000001
        /*0078*/ 	.word	0x00000001


	//----- nvinfo : EIATTR_CBANK_PARAM_SIZE
	.align		4
.L_23:
        /*007c*/ 	.byte	0x03, 0x19
        /*007e*/ 	.short	0x0024


	//----- nvinfo : EIATTR_PARAM_CBANK
	.align		4
        /*0080*/ 	.byte	0x04, 0x0a
        /*0082*/ 	.short	(.L_25 - .L_24)
	.align		4
.L_24:
        /*0084*/ 	.word	index@(.nv.constant0.triton_poi_fused_add_constant_pad_nd_convolution_16)
        /*0088*/ 	.short	0x0210
        /*008a*/ 	.short	0x0024


	//----- nvinfo : EIATTR_SW_WAR
	.align		4
.L_25:
        /*008c*/ 	.byte	0x04, 0x36
        /*008e*/ 	.short	(.L_27 - .L_26)
.L_26:
        /*0090*/ 	.word	0x00000008
.L_27:


//--------------------- .nv.callgraph             --------------------------
	.section	.nv.callgraph,"",@"SHT_CUDA_CALLGRAPH"
	.align	4
	.sectionentsize	8
	.align		4
        /*0000*/ 	.word	0x00000000
	.align		4
        /*0004*/ 	.word	0xffffffff
	.align		4
        /*0008*/ 	.word	0x00000000
	.align		4
        /*000c*/ 	.word	0xfffffffe
	.align		4
        /*0010*/ 	.word	0x00000000
	.align		4
        /*0014*/ 	.word	0xfffffffd
	.align		4
        /*0018*/ 	.word	0x00000000
	.align		4
        /*001c*/ 	.word	0xfffffffc


//--------------------- .text.triton_poi_fused_add_constant_pad_nd_convolution_16 --------------------------
	.section	.text.triton_poi_fused_add_constant_pad_nd_convolution_16,"ax",@progbits
	.align	128
        .global         triton_poi_fused_add_constant_pad_nd_convolution_16
        .type           triton_poi_fused_add_constant_pad_nd_convolution_16,@function
        .size           triton_poi_fused_add_constant_pad_nd_convolution_16,(.L_x_1 - triton_poi_fused_add_constant_pad_nd_convolution_16)
        .other          triton_poi_fused_add_constant_pad_nd_convolution_16,@"STO_CUDA_ENTRY STV_DEFAULT"
triton_poi_fused_add_constant_pad_nd_convolution_16:
.text.triton_poi_fused_add_constant_pad_nd_convolution_16:
[----:B------:R-:W0:Y:S02]  /*0000*/  LDC R1, c[0x0][0x28] ;  /* 0x00000a00ff017b82 */ /* 0x000e240000000800 */
[----:B------:R-:W1:Y:S01]  /*0010*/  S2R R0, SR_TID.X ;  /* 0x0000000000007919 */ /* 0x000e620000002100 */
[----:B------:R-:W-:Y:S01]  /*0020*/  ULDC.64 UR4, c[0x0][0x208] ;  /* 0x0000820000047ab9 */ /* 0x000fe20000000a00 */
[----:B------:R-:W2:Y:S01]  /*0030*/  S2R R3, SR_CTAID.X ;  /* 0x0000000000037919 */ /* 0x000ea20000002500 */
[----:B-1----:R-:W-:-:S05]  /*0040*/  IMAD.SHL.U32 R0, R0, 0x2, RZ ;  /* 0x0000000200007824 */ /* 0x002fca00078e00ff */
[----:B------:R-:W-:-:S05]  /*0050*/  LOP3.LUT R0, R0, 0x1fe, RZ, 0xc0, !PT ;  /* 0x000001fe00007812 */ /* 0x000fca00078ec0ff */
[----:B--2---:R-:W-:-:S04]  /*0060*/  IMAD R0, R3, 0x200, R0 ;  /* 0x0000020003007824 */ /* 0x004fc800078e0200 */
[C---:B------:R-:W-:Y:S01]  /*0070*/  VIADD R2, R0.reuse, 0x1 ;  /* 0x0000000100027836 */ /* 0x040fe20000000000 */
[C---:B------:R-:W-:Y:S01]  /*0080*/  ISETP.GE.AND P0, PT, R0.reuse, 0x48400, PT ;  /* 0x000484000000780c */ /* 0x040fe20003f06270 */
[----:B------:R-:W-:-:S04]  /*0090*/  IMAD.HI R3, R0, 0x78787879, RZ ;  /* 0x7878787900037827 */ /* 0x000fc800078e02ff */
[----:B------:R-:W-:Y:S01]  /*00a0*/  IMAD.HI R5, R2, 0x78787879, RZ ;  /* 0x7878787902057827 */ /* 0x000fe200078e02ff */
[----:B------:R-:W-:-:S03]  /*00b0*/  SHF.R.U32.HI R4, RZ, 0x1f, R3 ;  /* 0x0000001fff047819 */ /* 0x000fc60000011603 */
[----:B------:R-:W-:Y:S01]  /*00c0*/  IMAD.HI R8, R0, 0x71625345, RZ ;  /* 0x7162534500087827 */ /* 0x000fe200078e02ff */
[----:B------:R-:W-:-:S03]  /*00d0*/  SHF.R.U32.HI R6, RZ, 0x1f, R5 ;  /* 0x0000001fff067819 */ /* 0x000fc60000011605 */
[----:B------:R-:W-:Y:S01]  /*00e0*/  IMAD.HI R11, R2, 0x71625345, RZ ;  /* 0x71625345020b7827 */ /* 0x000fe200078e02ff */
[----:B------:R-:W-:Y:S02]  /*00f0*/  LEA.HI.SX32 R9, R5, R6, 0x1d ;  /* 0x0000000605097211 */ /* 0x000fe400078feaff */
[----:B------:R-:W-:Y:S02]  /*0100*/  LEA.HI.SX32 R5, R3, R4, 0x1d ;  /* 0x0000000403057211 */ /* 0x000fe400078feaff */
[----:B------:R-:W-:Y:S01]  /*0110*/  SHF.R.U32.HI R3, RZ, 0x1f, R8 ;  /* 0x0000001fff037819 */ /* 0x000fe20000011608 */
[----:B------:R-:W-:Y:S01]  /*0120*/  IMAD.HI R10, R9, 0x78787879, RZ ;  /* 0x78787879090a7827 */ /* 0x000fe200078e02ff */
[----:B------:R-:W-:Y:S02]  /*0130*/  SHF.R.U32.HI R4, RZ, 0x1f, R11 ;  /* 0x0000001fff047819 */ /* 0x000fe4000001160b */
[----:B------:R-:W-:Y:S01]  /*0140*/  LEA.HI.SX32 R8, R8, R3, 0x19 ;  /* 0x0000000308087211 */ /* 0x000fe200078fcaff */
[----:B------:R-:W-:Y:S01]  /*0150*/  IMAD.HI R6, R5, 0x78787879, RZ ;  /* 0x7878787905067827 */ /* 0x000fe200078e02ff */
[----:B------:R-:W-:-:S02]  /*0160*/  SHF.R.U32.HI R13, RZ, 0x1f, R10 ;  /* 0x0000001fff0d7819 */ /* 0x000fc4000001160a */
[----:B------:R-:W-:Y:S01]  /*0170*/  LEA.HI.SX32 R11, R11, R4, 0x19 ;  /* 0x000000040b0b7211 */ /* 0x000fe200078fcaff */
[----:B------:R-:W-:Y:S01]  /*0180*/  IMAD R14, R9, -0x11, R2 ;  /* 0xffffffef090e7824 */ /* 0x000fe200078e0202 */
[----:B------:R-:W-:Y:S01]  /*0190*/  SHF.R.U32.HI R7, RZ, 0x1f, R6 ;  /* 0x0000001fff077819 */ /* 0x000fe20000011606 */
[----:B------:R-:W-:Y:S01]  /*01a0*/  IMAD R15, R5, -0x11, R0 ;  /* 0xffffffef050f7824 */ /* 0x000fe200078e0200 */
[----:B------:R-:W-:Y:S01]  /*01b0*/  LEA.HI.SX32 R12, R10, R13, 0x1d ;  /* 0x0000000d0a0c7211 */ /* 0x000fe200078feaff */
[----:B------:R-:W1:Y:S01]  /*01c0*/  LDC.64 R2, c[0x0][0x210] ;  /* 0x00008400ff027b82 */ /* 0x000e620000000a00 */
[----:B------:R-:W-:Y:S02]  /*01d0*/  LEA.HI.SX32 R10, R6, R7, 0x1d ;  /* 0x00000007060a7211 */ /* 0x000fe400078feaff */
[----:B------:R-:W-:Y:S01]  /*01e0*/  SHF.R.S32.HI R13, RZ, 0x1f, R8 ;  /* 0x0000001fff0d7819 */ /* 0x000fe20000011408 */
[----:B------:R-:W-:Y:S01]  /*01f0*/  IMAD R9, R12, -0x11, R9 ;  /* 0xffffffef0c097824 */ /* 0x000fe200078e0209 */
[----:B------:R-:W-:Y:S01]  /*0200*/  SHF.R.S32.HI R12, RZ, 0x1f, R11 ;  /* 0x0000001fff0c7819 */ /* 0x000fe2000001140b */
[----:B------:R-:W-:Y:S01]  /*0210*/  IMAD R10, R10, -0x11, R5 ;  /* 0xffffffef0a0a7824 */ /* 0x000fe200078e0205 */
[----:B------:R-:W-:Y:S01]  /*0220*/  LEA.HI R13, R13, R8, RZ, 0x8 ;  /* 0x000000080d0d7211 */ /* 0x000fe200078f40ff */
[----:B------:R-:W2:Y:S01]  /*0230*/  LDC.64 R6, c[0x0][0x220] ;  /* 0x00008800ff067b82 */ /* 0x000ea20000000a00 */
[----:B------:R-:W-:-:S02]  /*0240*/  LEA.HI R12, R12, R11, RZ, 0x8 ;  /* 0x0000000b0c0c7211 */ /* 0x000fc400078f40ff */
[----:B------:R-:W-:Y:S01]  /*0250*/  VIMNMX R16, R10, R15, !PT ;  /* 0x0000000f0a107248 */ /* 0x000fe20007fe0100 */
[----:B------:R-:W-:Y:S01]  /*0260*/  IMAD R15, R8, 0x100, R15 ;  /* 0x00000100080f7824 */ /* 0x000fe200078e020f */
[----:B------:R-:W-:Y:S02]  /*0270*/  LOP3.LUT R13, R13, 0xffffff00, RZ, 0xc0, !PT ;  /* 0xffffff000d0d7812 */ /* 0x000fe400078ec0ff */
[----:B------:R-:W-:Y:S01]  /*0280*/  ISETP.GE.AND P1, PT, R16, 0x10, PT ;  /* 0x000000101000780c */ /* 0x000fe20003f26270 */
[----:B------:R-:W3:Y:S01]  /*0290*/  LDC.64 R4, c[0x0][0x218] ;  /* 0x00008600ff047b82 */ /* 0x000ee20000000a00 */
[----:B------:R-:W-:Y:S01]  /*02a0*/  VIMNMX R18, R9, R14, !PT ;  /* 0x0000000e09127248 */ /* 0x000fe20007fe0100 */
[C---:B------:R-:W-:Y:S01]  /*02b0*/  IMAD R14, R11.reuse, 0x100, R14 ;  /* 0x000001000b0e7824 */ /* 0x040fe200078e020e */
[----:B------:R-:W-:Y:S01]  /*02c0*/  LOP3.LUT R12, R12, 0xffffff00, RZ, 0xc0, !PT ;  /* 0xffffff000c0c7812 */ /* 0x000fe200078ec0ff */
[----:B------:R-:W-:Y:S01]  /*02d0*/  IMAD.IADD R13, R8, 0x1, -R13 ;  /* 0x00000001080d7824 */ /* 0x000fe200078e0a0d */
[----:B------:R-:W-:Y:S01]  /*02e0*/  ISETP.LT.AND P2, PT, R0, 0x48400, !P1 ;  /* 0x000484000000780c */ /* 0x000fe20004f41270 */
[----:B------:R-:W-:Y:S01]  /*02f0*/  IMAD R15, R10, 0x10, R15 ;  /* 0x000000100a0f7824 */ /* 0x000fe200078e020f */
[----:B------:R-:W-:Y:S01]  /*0300*/  ISETP.LT.AND P3, PT, R18, 0x10, !P0 ;  /* 0x000000101200780c */ /* 0x000fe20004761270 */
[----:B------:R-:W-:-:S02]  /*0310*/  IMAD.IADD R17, R11, 0x1, -R12 ;  /* 0x000000010b117824 */ /* 0x000fc400078e0a0c */
[----:B------:R-:W-:Y:S01]  /*0320*/  IMAD R19, R9, 0x10, R14 ;  /* 0x0000001009137824 */ /* 0x000fe200078e020e */
[----:B------:R-:W-:Y:S01]  /*0330*/  CS2R R20, SRZ ;  /* 0x0000000000147805 */ /* 0x000fe2000001ff00 */
[----:B------:R-:W-:Y:S02]  /*0340*/  IMAD.MOV.U32 R22, RZ, RZ, RZ ;  /* 0x000000ffff167224 */ /* 0x000fe400078e00ff */
[----:B-1----:R-:W-:-:S04]  /*0350*/  IMAD.WIDE R8, R15, 0x4, R2 ;  /* 0x000000040f087825 */ /* 0x002fc800078e0202 */
[----:B--2---:R-:W-:-:S04]  /*0360*/  IMAD.WIDE R12, R13, 0x4, R6 ;  /* 0x000000040d0c7825 */ /* 0x004fc800078e0206 */
[----:B------:R-:W-:Y:S01]  /*0370*/  IMAD.WIDE R16, R17, 0x4, R6 ;  /* 0x0000000411107825 */ /* 0x000fe200078e0206 */
[----:B------:R-:W-:-:S03]  /*0380*/  CS2R R6, SRZ ;  /* 0x0000000000067805 */ /* 0x000fc6000001ff00 */
[----:B---3--:R-:W-:-:S03]  /*0390*/  IMAD.WIDE R10, R15, 0x4, R4 ;  /* 0x000000040f0a7825 */ /* 0x008fc600078e0204 */
[----:B------:R-:W2:Y:S01]  /*03a0*/  @P2 LDG.E.EL R6, desc[UR4][R12.64] ;  /* 0x000000040c062981 */ /* 0x000ea2000c2e1900 */
[----:B------:R-:W-:-:S03]  /*03b0*/  IMAD.WIDE R14, R19, 0x4, R4 ;  /* 0x00000004130e7825 */ /* 0x000fc600078e0204 */
[----:B------:R-:W3:Y:S01]  /*03c0*/  @P3 LDG.E.EL R7, desc[UR4][R16.64] ;  /* 0x0000000410073981 */ /* 0x000ee2000c2e1900 */
[----:B------:R-:W-:Y:S02]  /*03d0*/  IMAD.WIDE R4, R19, 0x4, R2 ;  /* 0x0000000413047825 */ /* 0x000fe400078e0202 */
[----:B------:R-:W1:Y:S01]  /*03e0*/  LDC.64 R2, c[0x0][0x228] ;  /* 0x00008a00ff027b82 */ /* 0x000e620000000a00 */
[----:B------:R-:W4:Y:S01]  /*03f0*/  @P2 LDG.E R21, desc[UR4][R10.64] ;  /* 0x000000040a152981 */ /* 0x000f22000c1e1900 */
[----:B------:R-:W-:-:S03]  /*0400*/  IMAD.MOV.U32 R19, RZ, RZ, RZ ;  /* 0x000000ffff137224 */ /* 0x000fc600078e00ff */
[----:B------:R-:W5:Y:S04]  /*0410*/  @P3 LDG.E R22, desc[UR4][R14.64] ;  /* 0x000000040e163981 */ /* 0x000f68000c1e1900 */
[----:B------:R-:W5:Y:S04]  /*0420*/  @P2 LDG.E R19, desc[UR4][R8.64] ;  /* 0x0000000408132981 */ /* 0x000f68000c1e1900 */
[----:B------:R-:W5:Y:S01]  /*0430*/  @P3 LDG.E R20, desc[UR4][R4.64] ;  /* 0x0000000404143981 */ /* 0x000f62000c1e1900 */
[----:B-1----:R-:W-:Y:S01]  /*0440*/  IMAD.WIDE R2, R0, 0x4, R2 ;  /* 0x0000000400027825 */ /* 0x002fe200078e0202 */
[----:B--2---:R-:W-:-:S02]  /*0450*/  SEL R13, R6, RZ, P2 ;  /* 0x000000ff060d7207 */ /* 0x004fc40001000000 */
[----:B---3--:R-:W-:Y:S02]  /*0460*/  SEL R7, R7, RZ, P3 ;  /* 0x000000ff07077207 */ /* 0x008fe40001800000 */
[----:B----4-:R-:W-:Y:S02]  /*0470*/  SEL R6, R21, RZ, P2 ;  /* 0x000000ff15067207 */ /* 0x010fe40001000000 */
[----:B-----5:R-:W-:-:S03]  /*0480*/  SEL R22, R22, RZ, P3 ;  /* 0x000000ff16167207 */ /* 0x020fc60001800000 */
[----:B------:R-:W-:Y:S01]  /*0490*/  FADD R6, R6, R13 ;  /* 0x0000000d06067221 */ /* 0x000fe20000000000 */
[----:B------:R-:W-:Y:S01]  /*04a0*/  SEL R19, R19, RZ, P2 ;  /* 0x000000ff13137207 */ /* 0x000fe20001000000 */
[----:B------:R-:W-:Y:S01]  /*04b0*/  FADD R7, R22, R7 ;  /* 0x0000000716077221 */ /* 0x000fe20000000000 */
[----:B------:R-:W-:-:S03]  /*04c0*/  SEL R20, R20, RZ, P3 ;  /* 0x000000ff14147207 */ /* 0x000fc60001800000 */
[----:B------:R-:W-:Y:S01]  /*04d0*/  FADD R6, R19, R6 ;  /* 0x0000000613067221 */ /* 0x000fe20000000000 */
[----:B------:R-:W-:Y:S01]  /*04e0*/  ISETP.GE.AND P2, PT, R18, 0x10, PT ;  /* 0x000000101200780c */ /* 0x000fe20003f46270 */
[----:B------:R-:W-:-:S03]  /*04f0*/  FADD R7, R20, R7 ;  /* 0x0000000714077221 */ /* 0x000fc60000000000 */
[----:B------:R-:W-:Y:S02]  /*0500*/  SEL R6, R6, RZ, !P1 ;  /* 0x000000ff06067207 */ /* 0x000fe40004800000 */
[----:B------:R-:W-:Y:S01]  /*0510*/  SEL R7, R7, RZ, !P2 ;  /* 0x000000ff07077207 */ /* 0x000fe20005000000 */
[----:B------:R-:W-:Y:S06]  /*0520*/  @P0 EXIT ;  /* 0x000000000000094d */ /* 0x000fec0003800000 */
[----:B------:R-:W-:Y:S01]  /*0530*/  STG.E.64 desc[UR4][R2.64], R6 ;  /* 0x0000000602007986 */ /* 0x000fe2000c101b04 */
[----:B------:R-:W-:Y:S05]  /*0540*/  EXIT ;  /* 0x000000000000794d */ /* 0x000fea0003800000 */
.L_x_0:
[----:B------:R-:W-:-:S00]  /*0550*/  BRA `(.L_x_0) ;  /* 0xfffffffc00fc7947 */ /* 0x000fc0000383ffff */
[----:B------:R-:W-:-:S00]  /*0560*/  NOP ;  /* 0x0000000000007918 */ /* 0x000fc00000000000 */
        /* <DEDUP_REMOVED lines=9> */
.L_x_1:


//--------------------- .nv.constant0.triton_poi_fused_add_constant_pad_nd_convolution_16 --------------------------
	.section	.nv.constant0.triton_poi_fused_add_constant_pad_nd_convolution_16,"a",@progbits
	.sectionflags	@""
	.align	4
.nv.constant0.triton_poi_fused_add_constant_pad_nd_convolution_16:
	.zero		564
